//
// Generated by NVIDIA NVVM Compiler
//
// Compiler Build ID: CL-36424714
// Cuda compilation tools, release 13.0, V13.0.88
// Based on NVVM 20.0.0
//

.version 9.0
.target sm_100
.address_size 64

	// .globl	_Z7Reduce0PiS_i
// _ZZ7Reduce0PiS_iE6s_data has been demoted

.visible .entry _Z7Reduce0PiS_i(
	.param .u64 .ptr .align 1 _Z7Reduce0PiS_i_param_0,
	.param .u64 .ptr .align 1 _Z7Reduce0PiS_i_param_1,
	.param .u32 _Z7Reduce0PiS_i_param_2
)
{
	.reg .pred 	%p<6>;
	.reg .b32 	%r<25>;
	.reg .b64 	%rd<9>;
	// demoted variable
	.shared .align 4 .b8 _ZZ7Reduce0PiS_iE6s_data[64];
	ld.param.u64 	%rd1, [_Z7Reduce0PiS_i_param_0];
	ld.param.u64 	%rd2, [_Z7Reduce0PiS_i_param_1];
	ld.param.u32 	%r11, [_Z7Reduce0PiS_i_param_2];
	mov.u32 	%r1, %tid.x;
	mov.u32 	%r2, %ctaid.x;
	mov.u32 	%r3, %ntid.x;
	mad.lo.s32 	%r4, %r2, %r3, %r1;
	setp.ge.s32 	%p1, %r4, %r11;
	mov.b32 	%r23, 0;
	@%p1 bra 	$L__BB0_2;
	cvta.to.global.u64 	%rd3, %rd1;
	mul.wide.s32 	%rd4, %r4, 4;
	add.s64 	%rd5, %rd3, %rd4;
	ld.global.u32 	%r23, [%rd5];
$L__BB0_2:
	shl.b32 	%r12, %r1, 2;
	mov.u32 	%r13, _ZZ7Reduce0PiS_iE6s_data;
	add.s32 	%r7, %r13, %r12;
	st.shared.u32 	[%r7], %r23;
	bar.sync 	0;
	setp.lt.u32 	%p2, %r3, 2;
	@%p2 bra 	$L__BB0_7;
	mov.b32 	%r24, 1;
$L__BB0_4:
	shl.b32 	%r9, %r24, 1;
	add.s32 	%r15, %r9, -1;
	and.b32  	%r16, %r15, %r1;
	setp.ne.s32 	%p3, %r16, 0;
	@%p3 bra 	$L__BB0_6;
	shl.b32 	%r17, %r24, 2;
	add.s32 	%r18, %r7, %r17;
	ld.shared.u32 	%r19, [%r18];
	ld.shared.u32 	%r20, [%r7];
	add.s32 	%r21, %r20, %r19;
	st.shared.u32 	[%r7], %r21;
$L__BB0_6:
	bar.sync 	0;
	setp.lt.u32 	%p4, %r9, %r3;
	mov.u32 	%r24, %r9;
	@%p4 bra 	$L__BB0_4;
$L__BB0_7:
	setp.ne.s32 	%p5, %r1, 0;
	@%p5 bra 	$L__BB0_9;
	ld.shared.u32 	%r22, [_ZZ7Reduce0PiS_iE6s_data];
	cvta.to.global.u64 	%rd6, %rd2;
	mul.wide.u32 	%rd7, %r2, 4;
	add.s64 	%rd8, %rd6, %rd7;
	st.global.u32 	[%rd8], %r22;
$L__BB0_9:
	ret;

}


// ===== COMPILED SASS (sm_100) =====

	.target	sm_100

	.elftype	@"ET_EXEC"


//--------------------- .note.nv.tkinfo           --------------------------
	.section	.note.nv.tkinfo,"",@"SHT_NOTE"
	.sectionflags	@"SHF_NOTE_NV_TKINFO"
	.tkinfo
        /*0018*/ 	.word	0x00000002
        /*0030*/ 	.string	""
        /*0030*/ 	.string	"ptxas"
        /*0030*/ 	.string	"Cuda compilation tools, release 13.0, V13.0.88"
        /*0030*/ 	.string	"Build cuda_13.0.r13.0/compiler.36424714_0"
        /*0030*/ 	.string	"-arch sm_100 -m 64 "



//--------------------- .note.nv.cuinfo           --------------------------
	.section	.note.nv.cuinfo,"",@"SHT_NOTE"
	.sectionflags	@"SHF_NOTE_NV_CUINFO"
        /*0018*/ 	.short	0x0002
        /*001a*/ 	.short	0x0064
        /*001c*/ 	.short	0x0082
	.zero		2


//--------------------- .nv.info                  --------------------------
	.section	.nv.info,"",@"SHT_CUDA_INFO"
	.align	4


	//----- nvinfo : EIATTR_REGCOUNT
	.align		4
        /*0000*/ 	.byte	0x04, 0x2f
        /*0002*/ 	.short	(.L_1 - .L_0)
	.align		4
.L_0:
        /*0004*/ 	.word	index@(_Z7Reduce0PiS_i)
        /*0008*/ 	.word	0x0000000b


	//----- nvinfo : EIATTR_FRAME_SIZE
	.align		4
.L_1:
        /*000c*/ 	.byte	0x04, 0x11
        /*000e*/ 	.short	(.L_3 - .L_2)
	.align		4
.L_2:
        /*0010*/ 	.word	index@(_Z7Reduce0PiS_i)
        /*0014*/ 	.word	0x00000000


	//----- nvinfo : EIATTR_MIN_STACK_SIZE
	.align		4
.L_3:
        /*0018*/ 	.byte	0x04, 0x12
        /*001a*/ 	.short	(.L_5 - .L_4)
	.align		4
.L_4:
        /*001c*/ 	.word	index@(_Z7Reduce0PiS_i)
        /*0020*/ 	.word	0x00000000
.L_5:


//--------------------- .nv.compat                --------------------------
	.section	.nv.compat,"",@"SHT_CUDA_COMPAT_INFO"
	.align	4
        /*0000*/ 	.byte	0x02, 0x09, 0x00, 0x00, 0x02, 0x02, 0x01, 0x00, 0x02, 0x05, 0x05, 0x00, 0x03, 0x07, 0x01, 0x01
        /*0010*/ 	.byte	0x02, 0x03, 0x00, 0x00, 0x02, 0x06, 0x01, 0x00, 0x04, 0x0b, 0x08, 0x00, 0x09, 0x00, 0x00, 0x00
        /*0020*/ 	.byte	0x00, 0x00, 0x00, 0x00


//--------------------- .nv.info._Z7Reduce0PiS_i  --------------------------
	.section	.nv.info._Z7Reduce0PiS_i,"",@"SHT_CUDA_INFO"
	.sectionflags	@""
	.align	4


	//----- nvinfo : EIATTR_CUDA_API_VERSION
	.align		4
        /*0000*/ 	.byte	0x04, 0x37
        /*0002*/ 	.short	(.L_7 - .L_6)
.L_6:
        /*0004*/ 	.word	0x00000082


	//----- nvinfo : EIATTR_KPARAM_INFO
	.align		4
.L_7:
        /*0008*/ 	.byte	0x04, 0x17
        /*000a*/ 	.short	(.L_9 - .L_8)
.L_8:
        /*000c*/ 	.word	0x00000000
        /*0010*/ 	.short	0x0002
        /*0012*/ 	.short	0x0010
        /*0014*/ 	.byte	0x00, 0xf0, 0x11, 0x00


	//----- nvinfo : EIATTR_KPARAM_INFO
	.align		4
.L_9:
        /*0018*/ 	.byte	0x04, 0x17
        /*001a*/ 	.short	(.L_11 - .L_10)
.L_10:
        /*001c*/ 	.word	0x00000000
        /*0020*/ 	.short	0x0001
        /*0022*/ 	.short	0x0008
        /*0024*/ 	.byte	0x00, 0xf5, 0x21, 0x00


	//----- nvinfo : EIATTR_KPARAM_INFO
	.align		4
.L_11:
        /*0028*/ 	.byte	0x04, 0x17
        /*002a*/ 	.short	(.L_13 - .L_12)
.L_12:
        /*002c*/ 	.word	0x00000000
        /*0030*/ 	.short	0x0000
        /*0032*/ 	.short	0x0000
        /*0034*/ 	.byte	0x00, 0xf5, 0x21, 0x00


	//----- nvinfo : EIATTR_SPARSE_MMA_MASK
	.align		4
.L_13:
        /*0038*/ 	.byte	0x03, 0x50
        /*003a*/ 	.short	0x0000


	//----- nvinfo : EIATTR_MAXREG_COUNT
	.align		4
        /*003c*/ 	.byte	0x03, 0x1b
        /*003e*/ 	.short	0x00ff


	//----- nvinfo : EIATTR_NUM_BARRIERS
	.align		4
        /*0040*/ 	.byte	0x02, 0x4c
        /*0042*/ 	.byte	0x01
	.zero		1


	//----- nvinfo : EIATTR_MERCURY_ISA_VERSION
	.align		4
        /*0044*/ 	.byte	0x03, 0x5f
        /*0046*/ 	.short	0x0101


	//----- nvinfo : EIATTR_VRC_CTA_INIT_COUNT
	.align		4
        /*0048*/ 	.byte	0x02, 0x4a
	.zero		1
	.zero		1


	//----- nvinfo : EIATTR_EXIT_INSTR_OFFSETS
	.align		4
        /*004c*/ 	.byte	0x04, 0x1c
        /*004e*/ 	.short	(.L_15 - .L_14)


	//   ....[0]....
.L_14:
        /*0050*/ 	.word	0x00000220


	//   ....[1]....
        /*0054*/ 	.word	0x000002a0


	//----- nvinfo : EIATTR_CBANK_PARAM_SIZE
	.align		4
.L_15:
        /*0058*/ 	.byte	0x03, 0x19
        /*005a*/ 	.short	0x0014


	//----- nvinfo : EIATTR_PARAM_CBANK
	.align		4
        /*005c*/ 	.byte	0x04, 0x0a
        /*005e*/ 	.short	(.L_17 - .L_16)
	.align		4
.L_16:
        /*0060*/ 	.word	index@(.nv.constant0._Z7Reduce0PiS_i)
        /*0064*/ 	.short	0x0380
        /*0066*/ 	.short	0x0014


	//----- nvinfo : EIATTR_SW_WAR
	.align		4
.L_17:
        /*0068*/ 	.byte	0x04, 0x36
        /*006a*/ 	.short	(.L_19 - .L_18)
.L_18:
        /*006c*/ 	.word	0x00000008
.L_19:


//--------------------- .nv.callgraph             --------------------------
	.section	.nv.callgraph,"",@"SHT_CUDA_CALLGRAPH"
	.align	4
	.sectionentsize	8
	.align		4
        /*0000*/ 	.word	0x00000000
	.align		4
        /*0004*/ 	.word	0xffffffff
	.align		4
        /*0008*/ 	.word	0x00000000
	.align		4
        /*000c*/ 	.word	0xfffffffe
	.align		4
        /*0010*/ 	.word	0x00000000
	.align		4
        /*0014*/ 	.word	0xfffffffd
	.align		4
        /*0018*/ 	.word	0x00000000
	.align		4
        /*001c*/ 	.word	0xfffffffc


//--------------------- .text._Z7Reduce0PiS_i     --------------------------
	.section	.text._Z7Reduce0PiS_i,"ax",@progbits
	.align	128
        .global         _Z7Reduce0PiS_i
        .type           _Z7Reduce0PiS_i,@function
        .size           _Z7Reduce0PiS_i,(.L_x_3 - _Z7Reduce0PiS_i)
        .other          _Z7Reduce0PiS_i,@"STO_CUDA_ENTRY STV_DEFAULT"
_Z7Reduce0PiS_i:
.text._Z7Reduce0PiS_i:
[----:B------:R-:W-:Y:S01]  /*0000*/  LDC R1, c[0x0][0x37c] ;  /* 0x0000df00ff017b82 */ /* 0x000fe20000000800 */
[----:B------:R-:W0:Y:S01]  /*0010*/  S2R R7, SR_TID.X ;  /* 0x0000000000077919 */ /* 0x000e220000002100 */
[----:B------:R-:W0:Y:S01]  /*0020*/  LDCU UR8, c[0x0][0x360] ;  /* 0x00006c00ff0877ac */ /* 0x000e220008000800 */
[----:B------:R-:W-:Y:S01]  /*0030*/  IMAD.MOV.U32 R0, RZ, RZ, RZ ;  /* 0x000000ffff007224 */ /* 0x000fe200078e00ff */
[----:B------:R-:W0:Y:S01]  /*0040*/  S2R R6, SR_CTAID.X ;  /* 0x0000000000067919 */ /* 0x000e220000002500 */
[----:B------:R-:W1:Y:S01]  /*0050*/  LDCU UR4, c[0x0][0x390] ;  /* 0x00007200ff0477ac */ /* 0x000e620008000800 */
[----:B------:R-:W2:Y:S01]  /*0060*/  LDCU.64 UR6, c[0x0][0x358] ;  /* 0x00006b00ff0677ac */ /* 0x000ea20008000a00 */
[----:B0-----:R-:W-:-:S05]  /*0070*/  IMAD R5, R6, UR8, R7 ;  /* 0x0000000806057c24 */ /* 0x001fca000f8e0207 */
[----:B-1----:R-:W-:-:S13]  /*0080*/  ISETP.GE.AND P0, PT, R5, UR4, PT ;  /* 0x0000000405007c0c */ /* 0x002fda000bf06270 */
[----:B------:R-:W0:Y:S02]  /*0090*/  @!P0 LDC.64 R2, c[0x0][0x380] ;  /* 0x0000e000ff028b82 */ /* 0x000e240000000a00 */
[----:B0-----:R-:W-:-:S05]  /*00a0*/  @!P0 IMAD.WIDE R2, R5, 0x4, R2 ;  /* 0x0000000405028825 */ /* 0x001fca00078e0202 */
[----:B--2---:R-:W2:Y:S01]  /*00b0*/  @!P0 LDG.E R0, desc[UR6][R2.64] ;  /* 0x0000000602008981 */ /* 0x004ea2000c1e1900 */
[----:B------:R-:W0:Y:S01]  /*00c0*/  S2UR UR5, SR_CgaCtaId ;  /* 0x00000000000579c3 */ /* 0x000e220000008800 */
[----:B------:R-:W-:Y:S01]  /*00d0*/  UMOV UR4, 0x400 ;  /* 0x0000040000047882 */ /* 0x000fe20000000000 */
[----:B------:R-:W-:Y:S01]  /*00e0*/  UISETP.GE.U32.AND UP0, UPT, UR8, 0x2, UPT ;  /* 0x000000020800788c */ /* 0x000fe2000bf06070 */
[----:B------:R-:W-:Y:S01]  /*00f0*/  ISETP.NE.AND P0, PT, R7, RZ, PT ;  /* 0x000000ff0700720c */ /* 0x000fe20003f05270 */
[----:B0-----:R-:W-:-:S06]  /*0100*/  ULEA UR4, UR5, UR4, 0x18 ;  /* 0x0000000405047291 */ /* 0x001fcc000f8ec0ff */
[----:B------:R-:W-:-:S05]  /*0110*/  LEA R5, R7, UR4, 0x2 ;  /* 0x0000000407057c11 */ /* 0x000fca000f8e10ff */
[----:B--2---:R0:W-:Y:S01]  /*0120*/  STS [R5], R0 ;  /* 0x0000000005007388 */ /* 0x0041e20000000800 */
[----:B------:R-:W-:Y:S06]  /*0130*/  BAR.SYNC.DEFER_BLOCKING 0x0 ;  /* 0x0000000000007b1d */ /* 0x000fec0000010000 */
[----:B------:R-:W-:Y:S05]  /*0140*/  BRA.U !UP0, `(.L_x_0) ;  /* 0x0000000108347547 */ /* 0x000fea000b800000 */
[----:B0-----:R-:W-:-:S07]  /*0150*/  HFMA2 R0, -RZ, RZ, 0, 5.9604644775390625e-08 ;  /* 0x00000001ff007431 */ /* 0x001fce00000001ff */
.L_x_1:
[----:B------:R-:W-:-:S05]  /*0160*/  IMAD.SHL.U32 R8, R0, 0x2, RZ ;  /* 0x0000000200087824 */ /* 0x000fca00078e00ff */
[----:B------:R-:W-:-:S04]  /*0170*/  IADD3 R2, PT, PT, R8, -0x1, RZ ;  /* 0xffffffff08027810 */ /* 0x000fc80007ffe0ff */
[----:B------:R-:W-:-:S13]  /*0180*/  LOP3.LUT P1, RZ, R2, R7, RZ, 0xc0, !PT ;  /* 0x0000000702ff7212 */ /* 0x000fda000782c0ff */
[----:B------:R-:W-:Y:S01]  /*0190*/  @!P1 IMAD R2, R0, 0x4, R5 ;  /* 0x0000000400029824 */ /* 0x000fe200078e0205 */
[----:B------:R-:W-:Y:S01]  /*01a0*/  @!P1 LDS R3, [R5] ;  /* 0x0000000005039984 */ /* 0x000fe20000000800 */
[----:B------:R-:W-:-:S04]  /*01b0*/  IMAD.MOV.U32 R0, RZ, RZ, R8 ;  /* 0x000000ffff007224 */ /* 0x000fc800078e0008 */
[----:B------:R-:W0:Y:S02]  /*01c0*/  @!P1 LDS R2, [R2] ;  /* 0x0000000002029984 */ /* 0x000e240000000800 */
[----:B0-----:R-:W-:-:S05]  /*01d0*/  @!P1 IADD3 R4, PT, PT, R2, R3, RZ ;  /* 0x0000000302049210 */ /* 0x001fca0007ffe0ff */
[----:B------:R1:W-:Y:S01]  /*01e0*/  @!P1 STS [R5], R4 ;  /* 0x0000000405009388 */ /* 0x0003e20000000800 */
[----:B------:R-:W-:Y:S01]  /*01f0*/  BAR.SYNC.DEFER_BLOCKING 0x0 ;  /* 0x0000000000007b1d */ /* 0x000fe20000010000 */
[----:B------:R-:W-:-:S13]  /*0200*/  ISETP.GE.U32.AND P1, PT, R8, UR8, PT ;  /* 0x0000000808007c0c */ /* 0x000fda000bf26070 */
[----:B-1----:R-:W-:Y:S05]  /*0210*/  @!P1 BRA `(.L_x_1) ;  /* 0xfffffffc00d09947 */ /* 0x002fea000383ffff */
.L_x_0:
[----:B------:R-:W-:Y:S05]  /*0220*/  @P0 EXIT ;  /* 0x000000000000094d */ /* 0x000fea0003800000 */
[----:B------:R-:W1:Y:S01]  /*0230*/  S2UR UR5, SR_CgaCtaId ;  /* 0x00000000000579c3 */ /* 0x000e620000008800 */
[----:B------:R-:W-:-:S07]  /*0240*/  UMOV UR4, 0x400 ;  /* 0x0000040000047882 */ /* 0x000fce0000000000 */
[----:B------:R-:W2:Y:S01]  /*0250*/  LDC.64 R2, c[0x0][0x388] ;  /* 0x0000e200ff027b82 */ /* 0x000ea20000000a00 */
[----:B-1----:R-:W-:Y:S01]  /*0260*/  ULEA UR4, UR5, UR4, 0x18 ;  /* 0x0000000405047291 */ /* 0x002fe2000f8ec0ff */
[----:B--2---:R-:W-:-:S08]  /*0270*/  IMAD.WIDE.U32 R2, R6, 0x4, R2 ;  /* 0x0000000406027825 */ /* 0x004fd000078e0002 */
[----:B0-----:R-:W0:Y:S04]  /*0280*/  LDS R5, [UR4] ;  /* 0x00000004ff057984 */ /* 0x001e280008000800 */
[----:B0-----:R-:W-:Y:S01]  /*0290*/  STG.E desc[UR6][R2.64], R5 ;  /* 0x0000000502007986 */ /* 0x001fe2000c101906 */
[----:B------:R-:W-:Y:S05]  /*02a0*/  EXIT ;  /* 0x000000000000794d */ /* 0x000fea0003800000 */
.L_x_2:
[----:B------:R-:W-:-:S00]  /*02b0*/  BRA `(.L_x_2) ;  /* 0xfffffffc00fc7947 */ /* 0x000fc0000383ffff */
[----:B------:R-:W-:-:S00]  /*02c0*/  NOP ;  /* 0x0000000000007918 */ /* 0x000fc00000000000 */
        /* <DEDUP_REMOVED lines=11> */
.L_x_3:


//--------------------- .nv.shared._Z7Reduce0PiS_i --------------------------
	.section	.nv.shared._Z7Reduce0PiS_i,"aw",@nobits
	.sectionflags	@""
	.align	4
.nv.shared._Z7Reduce0PiS_i:
	.zero		1088


//--------------------- .nv.shared.reserved.0     --------------------------
	.section	.nv.shared.reserved.0,"aw",@nobits
	.weak		__nv_reservedSMEM_offset_0_alias
	.size		__nv_reservedSMEM_offset_0_alias, 0, 64
	.other		__nv_reservedSMEM_offset_0_alias,@"STO_CUDA_RESERVED_SHARED STV_DEFAULT"
__nv_reservedSMEM_offset_0_alias:
	.zero		0
	.zero		64


//--------------------- .nv.constant0._Z7Reduce0PiS_i --------------------------
	.section	.nv.constant0._Z7Reduce0PiS_i,"a",@progbits
	.sectionflags	@""
	.align	4
.nv.constant0._Z7Reduce0PiS_i:
	.zero		916


//--------------------- SYMBOLS --------------------------

	.type		.nv.reservedSmem.offset0,@object
	.size		.nv.reservedSmem.offset0,0x4
	.type		.nv.reservedSmem.cap,@object
	.size		.nv.reservedSmem.cap,0x4
